//
// Generated by NVIDIA NVVM Compiler
//
// Compiler Build ID: CL-36424714
// Cuda compilation tools, release 13.0, V13.0.88
// Based on NVVM 20.0.0
//

.version 9.0
.target sm_100
.address_size 64

	// .globl	_Z9vectorAddPKfS0_Pfi

.visible .entry _Z9vectorAddPKfS0_Pfi(
	.param .u64 .ptr .align 1 _Z9vectorAddPKfS0_Pfi_param_0,
	.param .u64 .ptr .align 1 _Z9vectorAddPKfS0_Pfi_param_1,
	.param .u64 .ptr .align 1 _Z9vectorAddPKfS0_Pfi_param_2,
	.param .u32 _Z9vectorAddPKfS0_Pfi_param_3
)
{
	.reg .pred 	%p<2>;
	.reg .b32 	%r<6>;
	.reg .b32 	%f<4>;
	.reg .b64 	%rd<11>;

	ld.param.u64 	%rd1, [_Z9vectorAddPKfS0_Pfi_param_0];
	ld.param.u64 	%rd2, [_Z9vectorAddPKfS0_Pfi_param_1];
	ld.param.u64 	%rd3, [_Z9vectorAddPKfS0_Pfi_param_2];
	ld.param.u32 	%r2, [_Z9vectorAddPKfS0_Pfi_param_3];
	mov.u32 	%r3, %ntid.x;
	mov.u32 	%r4, %ctaid.x;
	mov.u32 	%r5, %tid.x;
	mad.lo.s32 	%r1, %r3, %r4, %r5;
	setp.ge.s32 	%p1, %r1, %r2;
	@%p1 bra 	$L__BB0_2;
	cvta.to.global.u64 	%rd4, %rd1;
	cvta.to.global.u64 	%rd5, %rd2;
	cvta.to.global.u64 	%rd6, %rd3;
	mul.wide.s32 	%rd7, %r1, 4;
	add.s64 	%rd8, %rd4, %rd7;
	ld.global.f32 	%f1, [%rd8];
	add.s64 	%rd9, %rd5, %rd7;
	ld.global.f32 	%f2, [%rd9];
	add.f32 	%f3, %f1, %f2;
	add.s64 	%rd10, %rd6, %rd7;
	st.global.f32 	[%rd10], %f3;
$L__BB0_2:
	ret;

}
	// .globl	_Z9vectorSubPKfS0_Pfi
.visible .entry _Z9vectorSubPKfS0_Pfi(
	.param .u64 .ptr .align 1 _Z9vectorSubPKfS0_Pfi_param_0,
	.param .u64 .ptr .align 1 _Z9vectorSubPKfS0_Pfi_param_1,
	.param .u64 .ptr .align 1 _Z9vectorSubPKfS0_Pfi_param_2,
	.param .u32 _Z9vectorSubPKfS0_Pfi_param_3
)
{
	.reg .pred 	%p<3>;
	.reg .b32 	%r<8>;
	.reg .b32 	%f<7>;
	.reg .b64 	%rd<11>;

	ld.param.u64 	%rd4, [_Z9vectorSubPKfS0_Pfi_param_0];
	ld.param.u64 	%rd5, [_Z9vectorSubPKfS0_Pfi_param_1];
	ld.param.u64 	%rd6, [_Z9vectorSubPKfS0_Pfi_param_2];
	ld.param.u32 	%r2, [_Z9vectorSubPKfS0_Pfi_param_3];
	mov.u32 	%r3, %ntid.x;
	mov.u32 	%r4, %ctaid.x;
	mov.u32 	%r5, %tid.x;
	mad.lo.s32 	%r6, %r3, %r4, %r5;
	shl.b32 	%r1, %r6, 1;
	setp.ge.s32 	%p1, %r1, %r2;
	@%p1 bra 	$L__BB1_3;
	cvta.to.global.u64 	%rd7, %rd4;
	cvta.to.global.u64 	%rd8, %rd5;
	cvta.to.global.u64 	%rd9, %rd6;
	mul.wide.s32 	%rd10, %r1, 4;
	add.s64 	%rd1, %rd7, %rd10;
	ld.global.f32 	%f1, [%rd1];
	add.s64 	%rd2, %rd8, %rd10;
	ld.global.f32 	%f2, [%rd2];
	sub.f32 	%f3, %f1, %f2;
	add.s64 	%rd3, %rd9, %rd10;
	st.global.f32 	[%rd3], %f3;
	add.s32 	%r7, %r1, 1;
	setp.ge.s32 	%p2, %r7, %r2;
	@%p2 bra 	$L__BB1_3;
	ld.global.f32 	%f4, [%rd1+4];
	ld.global.f32 	%f5, [%rd2+4];
	sub.f32 	%f6, %f4, %f5;
	st.global.f32 	[%rd3+4], %f6;
$L__BB1_3:
	ret;

}


// ===== COMPILED SASS (sm_100) =====

	.target	sm_100

	.elftype	@"ET_EXEC"


//--------------------- .note.nv.tkinfo           --------------------------
	.section	.note.nv.tkinfo,"",@"SHT_NOTE"
	.sectionflags	@"SHF_NOTE_NV_TKINFO"
	.tkinfo
        /*0018*/ 	.word	0x00000002
        /*0030*/ 	.string	""
        /*0030*/ 	.string	"ptxas"
        /*0030*/ 	.string	"Cuda compilation tools, release 13.0, V13.0.88"
        /*0030*/ 	.string	"Build cuda_13.0.r13.0/compiler.36424714_0"
        /*0030*/ 	.string	"-arch sm_100 -m 64 "



//--------------------- .note.nv.cuinfo           --------------------------
	.section	.note.nv.cuinfo,"",@"SHT_NOTE"
	.sectionflags	@"SHF_NOTE_NV_CUINFO"
        /*0018*/ 	.short	0x0002
        /*001a*/ 	.short	0x0064
        /*001c*/ 	.short	0x0082
	.zero		2


//--------------------- .nv.info                  --------------------------
	.section	.nv.info,"",@"SHT_CUDA_INFO"
	.align	4


	//----- nvinfo : EIATTR_REGCOUNT
	.align		4
        /*0000*/ 	.byte	0x04, 0x2f
        /*0002*/ 	.short	(.L_1 - .L_0)
	.align		4
.L_0:
        /*0004*/ 	.word	index@(_Z9vectorAddPKfS0_Pfi)
        /*0008*/ 	.word	0x0000000c


	//----- nvinfo : EIATTR_FRAME_SIZE
	.align		4
.L_1:
        /*000c*/ 	.byte	0x04, 0x11
        /*000e*/ 	.short	(.L_3 - .L_2)
	.align		4
.L_2:
        /*0010*/ 	.word	index@(_Z9vectorAddPKfS0_Pfi)
        /*0014*/ 	.word	0x00000000


	//----- nvinfo : EIATTR_REGCOUNT
	.align		4
.L_3:
        /*0018*/ 	.byte	0x04, 0x2f
        /*001a*/ 	.short	(.L_5 - .L_4)
	.align		4
.L_4:
        /*001c*/ 	.word	index@(_Z9vectorSubPKfS0_Pfi)
        /*0020*/ 	.word	0x0000000e


	//----- nvinfo : EIATTR_FRAME_SIZE
	.align		4
.L_5:
        /*0024*/ 	.byte	0x04, 0x11
        /*0026*/ 	.short	(.L_7 - .L_6)
	.align		4
.L_6:
        /*0028*/ 	.word	index@(_Z9vectorSubPKfS0_Pfi)
        /*002c*/ 	.word	0x00000000


	//----- nvinfo : EIATTR_MIN_STACK_SIZE
	.align		4
.L_7:
        /*0030*/ 	.byte	0x04, 0x12
        /*0032*/ 	.short	(.L_9 - .L_8)
	.align		4
.L_8:
        /*0034*/ 	.word	index@(_Z9vectorSubPKfS0_Pfi)
        /*0038*/ 	.word	0x00000000


	//----- nvinfo : EIATTR_MIN_STACK_SIZE
	.align		4
.L_9:
        /*003c*/ 	.byte	0x04, 0x12
        /*003e*/ 	.short	(.L_11 - .L_10)
	.align		4
.L_10:
        /*0040*/ 	.word	index@(_Z9vectorAddPKfS0_Pfi)
        /*0044*/ 	.word	0x00000000
.L_11:


//--------------------- .nv.compat                --------------------------
	.section	.nv.compat,"",@"SHT_CUDA_COMPAT_INFO"
	.align	4
        /*0000*/ 	.byte	0x02, 0x09, 0x00, 0x00, 0x02, 0x02, 0x01, 0x00, 0x02, 0x05, 0x05, 0x00, 0x03, 0x07, 0x01, 0x01
        /*0010*/ 	.byte	0x02, 0x03, 0x00, 0x00, 0x02, 0x06, 0x01, 0x00, 0x04, 0x0b, 0x08, 0x00, 0x09, 0x00, 0x00, 0x00
        /*0020*/ 	.byte	0x00, 0x00, 0x00, 0x00


//--------------------- .nv.info._Z9vectorSubPKfS0_Pfi --------------------------
	.section	.nv.info._Z9vectorSubPKfS0_Pfi,"",@"SHT_CUDA_INFO"
	.sectionflags	@""
	.align	4


	//----- nvinfo : EIATTR_CUDA_API_VERSION
	.align		4
        /*0000*/ 	.byte	0x04, 0x37
        /*0002*/ 	.short	(.L_13 - .L_12)
.L_12:
        /*0004*/ 	.word	0x00000082


	//----- nvinfo : EIATTR_KPARAM_INFO
	.align		4
.L_13:
        /*0008*/ 	.byte	0x04, 0x17
        /*000a*/ 	.short	(.L_15 - .L_14)
.L_14:
        /*000c*/ 	.word	0x00000000
        /*0010*/ 	.short	0x0003
        /*0012*/ 	.short	0x0018
        /*0014*/ 	.byte	0x00, 0xf0, 0x11, 0x00


	//----- nvinfo : EIATTR_KPARAM_INFO
	.align		4
.L_15:
        /*0018*/ 	.byte	0x04, 0x17
        /*001a*/ 	.short	(.L_17 - .L_16)
.L_16:
        /*001c*/ 	.word	0x00000000
        /*0020*/ 	.short	0x0002
        /*0022*/ 	.short	0x0010
        /*0024*/ 	.byte	0x00, 0xf5, 0x21, 0x00


	//----- nvinfo : EIATTR_KPARAM_INFO
	.align		4
.L_17:
        /*0028*/ 	.byte	0x04, 0x17
        /*002a*/ 	.short	(.L_19 - .L_18)
.L_18:
        /*002c*/ 	.word	0x00000000
        /*0030*/ 	.short	0x0001
        /*0032*/ 	.short	0x0008
        /*0034*/ 	.byte	0x00, 0xf5, 0x21, 0x00


	//----- nvinfo : EIATTR_KPARAM_INFO
	.align		4
.L_19:
        /*0038*/ 	.byte	0x04, 0x17
        /*003a*/ 	.short	(.L_21 - .L_20)
.L_20:
        /*003c*/ 	.word	0x00000000
        /*0040*/ 	.short	0x0000
        /*0042*/ 	.short	0x0000
        /*0044*/ 	.byte	0x00, 0xf5, 0x21, 0x00


	//----- nvinfo : EIATTR_SPARSE_MMA_MASK
	.align		4
.L_21:
        /*0048*/ 	.byte	0x03, 0x50
        /*004a*/ 	.short	0x0000


	//----- nvinfo : EIATTR_MAXREG_COUNT
	.align		4
        /*004c*/ 	.byte	0x03, 0x1b
        /*004e*/ 	.short	0x00ff


	//----- nvinfo : EIATTR_MERCURY_ISA_VERSION
	.align		4
        /*0050*/ 	.byte	0x03, 0x5f
        /*0052*/ 	.short	0x0101


	//----- nvinfo : EIATTR_VRC_CTA_INIT_COUNT
	.align		4
        /*0054*/ 	.byte	0x02, 0x4a
	.zero		1
	.zero		1


	//----- nvinfo : EIATTR_EXIT_INSTR_OFFSETS
	.align		4
        /*0058*/ 	.byte	0x04, 0x1c
        /*005a*/ 	.short	(.L_23 - .L_22)


	//   ....[0]....
.L_22:
        /*005c*/ 	.word	0x00000080


	//   ....[1]....
        /*0060*/ 	.word	0x00000160


	//   ....[2]....
        /*0064*/ 	.word	0x000001b0


	//----- nvinfo : EIATTR_CBANK_PARAM_SIZE
	.align		4
.L_23:
        /*0068*/ 	.byte	0x03, 0x19
        /*006a*/ 	.short	0x001c


	//----- nvinfo : EIATTR_PARAM_CBANK
	.align		4
        /*006c*/ 	.byte	0x04, 0x0a
        /*006e*/ 	.short	(.L_25 - .L_24)
	.align		4
.L_24:
        /*0070*/ 	.word	index@(.nv.constant0._Z9vectorSubPKfS0_Pfi)
        /*0074*/ 	.short	0x0380
        /*0076*/ 	.short	0x001c


	//----- nvinfo : EIATTR_SW_WAR
	.align		4
.L_25:
        /*0078*/ 	.byte	0x04, 0x36
        /*007a*/ 	.short	(.L_27 - .L_26)
.L_26:
        /*007c*/ 	.word	0x00000008
.L_27:


//--------------------- .nv.info._Z9vectorAddPKfS0_Pfi --------------------------
	.section	.nv.info._Z9vectorAddPKfS0_Pfi,"",@"SHT_CUDA_INFO"
	.sectionflags	@""
	.align	4


	//----- nvinfo : EIATTR_CUDA_API_VERSION
	.align		4
        /*0000*/ 	.byte	0x04, 0x37
        /*0002*/ 	.short	(.L_29 - .L_28)
.L_28:
        /*0004*/ 	.word	0x00000082


	//----- nvinfo : EIATTR_KPARAM_INFO
	.align		4
.L_29:
        /*0008*/ 	.byte	0x04, 0x17
        /*000a*/ 	.short	(.L_31 - .L_30)
.L_30:
        /*000c*/ 	.word	0x00000000
        /*0010*/ 	.short	0x0003
        /*0012*/ 	.short	0x0018
        /*0014*/ 	.byte	0x00, 0xf0, 0x11, 0x00


	//----- nvinfo : EIATTR_KPARAM_INFO
	.align		4
.L_31:
        /*0018*/ 	.byte	0x04, 0x17
        /*001a*/ 	.short	(.L_33 - .L_32)
.L_32:
        /*001c*/ 	.word	0x00000000
        /*0020*/ 	.short	0x0002
        /*0022*/ 	.short	0x0010
        /*0024*/ 	.byte	0x00, 0xf5, 0x21, 0x00


	//----- nvinfo : EIATTR_KPARAM_INFO
	.align		4
.L_33:
        /*0028*/ 	.byte	0x04, 0x17
        /*002a*/ 	.short	(.L_35 - .L_34)
.L_34:
        /*002c*/ 	.word	0x00000000
        /*0030*/ 	.short	0x0001
        /*0032*/ 	.short	0x0008
        /*0034*/ 	.byte	0x00, 0xf5, 0x21, 0x00


	//----- nvinfo : EIATTR_KPARAM_INFO
	.align		4
.L_35:
        /*0038*/ 	.byte	0x04, 0x17
        /*003a*/ 	.short	(.L_37 - .L_36)
.L_36:
        /*003c*/ 	.word	0x00000000
        /*0040*/ 	.short	0x0000
        /*0042*/ 	.short	0x0000
        /*0044*/ 	.byte	0x00, 0xf5, 0x21, 0x00


	//----- nvinfo : EIATTR_SPARSE_MMA_MASK
	.align		4
.L_37:
        /*0048*/ 	.byte	0x03, 0x50
        /*004a*/ 	.short	0x0000


	//----- nvinfo : EIATTR_MAXREG_COUNT
	.align		4
        /*004c*/ 	.byte	0x03, 0x1b
        /*004e*/ 	.short	0x00ff


	//----- nvinfo : EIATTR_MERCURY_ISA_VERSION
	.align		4
        /*0050*/ 	.byte	0x03, 0x5f
        /*0052*/ 	.short	0x0101


	//----- nvinfo : EIATTR_VRC_CTA_INIT_COUNT
	.align		4
        /*0054*/ 	.byte	0x02, 0x4a
	.zero		1
	.zero		1


	//----- nvinfo : EIATTR_EXIT_INSTR_OFFSETS
	.align		4
        /*0058*/ 	.byte	0x04, 0x1c
        /*005a*/ 	.short	(.L_39 - .L_38)


	//   ....[0]....
.L_38:
        /*005c*/ 	.word	0x00000070


	//   ....[1]....
        /*0060*/ 	.word	0x00000130


	//----- nvinfo : EIATTR_CBANK_PARAM_SIZE
	.align		4
.L_39:
        /*0064*/ 	.byte	0x03, 0x19
        /*0066*/ 	.short	0x001c


	//----- nvinfo : EIATTR_PARAM_CBANK
	.align		4
        /*0068*/ 	.byte	0x04, 0x0a
        /*006a*/ 	.short	(.L_41 - .L_40)
	.align		4
.L_40:
        /*006c*/ 	.word	index@(.nv.constant0._Z9vectorAddPKfS0_Pfi)
        /*0070*/ 	.short	0x0380
        /*0072*/ 	.short	0x001c


	//----- nvinfo : EIATTR_SW_WAR
	.align		4
.L_41:
        /*0074*/ 	.byte	0x04, 0x36
        /*0076*/ 	.short	(.L_43 - .L_42)
.L_42:
        /*0078*/ 	.word	0x00000008
.L_43:


//--------------------- .nv.callgraph             --------------------------
	.section	.nv.callgraph,"",@"SHT_CUDA_CALLGRAPH"
	.align	4
	.sectionentsize	8
	.align		4
        /*0000*/ 	.word	0x00000000
	.align		4
        /*0004*/ 	.word	0xffffffff
	.align		4
        /*0008*/ 	.word	0x00000000
	.align		4
        /*000c*/ 	.word	0xfffffffe
	.align		4
        /*0010*/ 	.word	0x00000000
	.align		4
        /*0014*/ 	.word	0xfffffffd
	.align		4
        /*0018*/ 	.word	0x00000000
	.align		4
        /*001c*/ 	.word	0xfffffffc


//--------------------- .text._Z9vectorSubPKfS0_Pfi --------------------------
	.section	.text._Z9vectorSubPKfS0_Pfi,"ax",@progbits
	.align	128
        .global         _Z9vectorSubPKfS0_Pfi
        .type           _Z9vectorSubPKfS0_Pfi,@function
        .size           _Z9vectorSubPKfS0_Pfi,(.L_x_2 - _Z9vectorSubPKfS0_Pfi)
        .other          _Z9vectorSubPKfS0_Pfi,@"STO_CUDA_ENTRY STV_DEFAULT"
_Z9vectorSubPKfS0_Pfi:
.text._Z9vectorSubPKfS0_Pfi:
[----:B------:R-:W-:Y:S01]  /*0000*/  LDC R1, c[0x0][0x37c] ;  /* 0x0000df00ff017b82 */ /* 0x000fe20000000800 */
[----:B------:R-:W0:Y:S01]  /*0010*/  S2R R0, SR_CTAID.X ;  /* 0x0000000000007919 */ /* 0x000e220000002500 */
[----:B------:R-:W0:Y:S01]  /*0020*/  LDCU UR4, c[0x0][0x360] ;  /* 0x00006c00ff0477ac */ /* 0x000e220008000800 */
[----:B------:R-:W0:Y:S01]  /*0030*/  S2R R3, SR_TID.X ;  /* 0x0000000000037919 */ /* 0x000e220000002100 */
[----:B------:R-:W1:Y:S01]  /*0040*/  LDCU UR6, c[0x0][0x398] ;  /* 0x00007300ff0677ac */ /* 0x000e620008000800 */
[----:B0-----:R-:W-:-:S05]  /*0050*/  IMAD R0, R0, UR4, R3 ;  /* 0x0000000400007c24 */ /* 0x001fca000f8e0203 */
[----:B------:R-:W-:-:S04]  /*0060*/  SHF.L.U32 R9, R0, 0x1, RZ ;  /* 0x0000000100097819 */ /* 0x000fc800000006ff */
[----:B-1----:R-:W-:-:S13]  /*0070*/  ISETP.GE.AND P0, PT, R9, UR6, PT ;  /* 0x0000000609007c0c */ /* 0x002fda000bf06270 */
[----:B------:R-:W-:Y:S05]  /*0080*/  @P0 EXIT ;  /* 0x000000000000094d */ /* 0x000fea0003800000 */
[----:B------:R-:W0:Y:S01]  /*0090*/  LDC.64 R2, c[0x0][0x380] ;  /* 0x0000e000ff027b82 */ /* 0x000e220000000a00 */
[----:B------:R-:W1:Y:S07]  /*00a0*/  LDCU.64 UR4, c[0x0][0x358] ;  /* 0x00006b00ff0477ac */ /* 0x000e6e0008000a00 */
[----:B------:R-:W2:Y:S08]  /*00b0*/  LDC.64 R4, c[0x0][0x388] ;  /* 0x0000e200ff047b82 */ /* 0x000eb00000000a00 */
[----:B------:R-:W3:Y:S01]  /*00c0*/  LDC.64 R6, c[0x0][0x390] ;  /* 0x0000e400ff067b82 */ /* 0x000ee20000000a00 */
[----:B0-----:R-:W-:-:S05]  /*00d0*/  IMAD.WIDE R2, R9, 0x4, R2 ;  /* 0x0000000409027825 */ /* 0x001fca00078e0202 */
[----:B-1----:R-:W4:Y:S01]  /*00e0*/  LDG.E R0, desc[UR4][R2.64] ;  /* 0x0000000402007981 */ /* 0x002f22000c1e1900 */
[----:B--2---:R-:W-:-:S05]  /*00f0*/  IMAD.WIDE R4, R9, 0x4, R4 ;  /* 0x0000000409047825 */ /* 0x004fca00078e0204 */
[----:B------:R-:W4:Y:S01]  /*0100*/  LDG.E R11, desc[UR4][R4.64] ;  /* 0x00000004040b7981 */ /* 0x000f22000c1e1900 */
[----:B------:R-:W-:-:S04]  /*0110*/  IADD3 R8, PT, PT, R9, 0x1, RZ ;  /* 0x0000000109087810 */ /* 0x000fc80007ffe0ff */
[----:B------:R-:W-:Y:S01]  /*0120*/  ISETP.GE.AND P0, PT, R8, UR6, PT ;  /* 0x0000000608007c0c */ /* 0x000fe2000bf06270 */
[----:B---3--:R-:W-:-:S04]  /*0130*/  IMAD.WIDE R6, R9, 0x4, R6 ;  /* 0x0000000409067825 */ /* 0x008fc800078e0206 */
[----:B----4-:R-:W-:-:S05]  /*0140*/  FADD R11, R0, -R11 ;  /* 0x8000000b000b7221 */ /* 0x010fca0000000000 */
[----:B------:R0:W-:Y:S03]  /*0150*/  STG.E desc[UR4][R6.64], R11 ;  /* 0x0000000b06007986 */ /* 0x0001e6000c101904 */
[----:B------:R-:W-:Y:S05]  /*0160*/  @P0 EXIT ;  /* 0x000000000000094d */ /* 0x000fea0003800000 */
[----:B------:R-:W2:Y:S04]  /*0170*/  LDG.E R2, desc[UR4][R2.64+0x4] ;  /* 0x0000040402027981 */ /* 0x000ea8000c1e1900 */
[----:B------:R-:W2:Y:S02]  /*0180*/  LDG.E R5, desc[UR4][R4.64+0x4] ;  /* 0x0000040404057981 */ /* 0x000ea4000c1e1900 */
[----:B--2---:R-:W-:-:S05]  /*0190*/  FADD R9, R2, -R5 ;  /* 0x8000000502097221 */ /* 0x004fca0000000000 */
[----:B------:R-:W-:Y:S01]  /*01a0*/  STG.E desc[UR4][R6.64+0x4], R9 ;  /* 0x0000040906007986 */ /* 0x000fe2000c101904 */
[----:B------:R-:W-:Y:S05]  /*01b0*/  EXIT ;  /* 0x000000000000794d */ /* 0x000fea0003800000 */
.L_x_0:
[----:B------:R-:W-:-:S00]  /*01c0*/  BRA `(.L_x_0) ;  /* 0xfffffffc00fc7947 */ /* 0x000fc0000383ffff */
[----:B------:R-:W-:-:S00]  /*01d0*/  NOP ;  /* 0x0000000000007918 */ /* 0x000fc00000000000 */
        /* <DEDUP_REMOVED lines=10> */
.L_x_2:


//--------------------- .text._Z9vectorAddPKfS0_Pfi --------------------------
	.section	.text._Z9vectorAddPKfS0_Pfi,"ax",@progbits
	.align	128
        .global         _Z9vectorAddPKfS0_Pfi
        .type           _Z9vectorAddPKfS0_Pfi,@function
        .size           _Z9vectorAddPKfS0_Pfi,(.L_x_3 - _Z9vectorAddPKfS0_Pfi)
        .other          _Z9vectorAddPKfS0_Pfi,@"STO_CUDA_ENTRY STV_DEFAULT"
_Z9vectorAddPKfS0_Pfi:
.text._Z9vectorAddPKfS0_Pfi:
[----:B------:R-:W-:Y:S01]  /*0000*/  LDC R1, c[0x0][0x37c] ;  /* 0x0000df00ff017b82 */ /* 0x000fe20000000800 */
[----:B------:R-:W0:Y:S01]  /*0010*/  S2R R9, SR_CTAID.X ;  /* 0x0000000000097919 */ /* 0x000e220000002500 */
[----:B------:R-:W0:Y:S01]  /*0020*/  LDCU UR4, c[0x0][0x360] ;  /* 0x00006c00ff0477ac */ /* 0x000e220008000800 */
[----:B------:R-:W0:Y:S01]  /*0030*/  S2R R0, SR_TID.X ;  /* 0x0000000000007919 */ /* 0x000e220000002100 */
[----:B------:R-:W1:Y:S01]  /*0040*/  LDCU UR5, c[0x0][0x398] ;  /* 0x00007300ff0577ac */ /* 0x000e620008000800 */
[----:B0-----:R-:W-:-:S05]  /*0050*/  IMAD R9, R9, UR4, R0 ;  /* 0x0000000409097c24 */ /* 0x001fca000f8e0200 */
[----:B-1----:R-:W-:-:S13]  /*0060*/  ISETP.GE.AND P0, PT, R9, UR5, PT ;  /* 0x0000000509007c0c */ /* 0x002fda000bf06270 */
[----:B------:R-:W-:Y:S05]  /*0070*/  @P0 EXIT ;  /* 0x000000000000094d */ /* 0x000fea0003800000 */
[----:B------:R-:W0:Y:S01]  /*0080*/  LDC.64 R2, c[0x0][0x380] ;  /* 0x0000e000ff027b82 */ /* 0x000e220000000a00 */
[----:B------:R-:W1:Y:S07]  /*0090*/  LDCU.64 UR4, c[0x0][0x358] ;  /* 0x00006b00ff0477ac */ /* 0x000e6e0008000a00 */
[----:B------:R-:W2:Y:S08]  /*00a0*/  LDC.64 R4, c[0x0][0x388] ;  /* 0x0000e200ff047b82 */ /* 0x000eb00000000a00 */
[----:B------:R-:W3:Y:S01]  /*00b0*/  LDC.64 R6, c[0x0][0x390] ;  /* 0x0000e400ff067b82 */ /* 0x000ee20000000a00 */
[----:B0-----:R-:W-:-:S06]  /*00c0*/  IMAD.WIDE R2, R9, 0x4, R2 ;  /* 0x0000000409027825 */ /* 0x001fcc00078e0202 */
[----:B-1----:R-:W4:Y:S01]  /*00d0*/  LDG.E R2, desc[UR4][R2.64] ;  /* 0x0000000402027981 */ /* 0x002f22000c1e1900 */
[----:B--2---:R-:W-:-:S06]  /*00e0*/  IMAD.WIDE R4, R9, 0x4, R4 ;  /* 0x0000000409047825 */ /* 0x004fcc00078e0204 */
[----:B------:R-:W4:Y:S01]  /*00f0*/  LDG.E R5, desc[UR4][R4.64] ;  /* 0x0000000404057981 */ /* 0x000f22000c1e1900 */
[----:B---3--:R-:W-:-:S04]  /*0100*/  IMAD.WIDE R6, R9, 0x4, R6 ;  /* 0x0000000409067825 */ /* 0x008fc800078e0206 */
[----:B----4-:R-:W-:-:S05]  /*0110*/  FADD R9, R2, R5 ;  /* 0x0000000502097221 */ /* 0x010fca0000000000 */
[----:B------:R-:W-:Y:S01]  /*0120*/  STG.E desc[UR4][R6.64], R9 ;  /* 0x0000000906007986 */ /* 0x000fe2000c101904 */
[----:B------:R-:W-:Y:S05]  /*0130*/  EXIT ;  /* 0x000000000000794d */ /* 0x000fea0003800000 */
.L_x_1:
        /* <DEDUP_REMOVED lines=12> */
.L_x_3:


//--------------------- .nv.shared.reserved.0     --------------------------
	.section	.nv.shared.reserved.0,"aw",@nobits
	.weak		__nv_reservedSMEM_offset_0_alias
	.size		__nv_reservedSMEM_offset_0_alias, 0, 64
	.other		__nv_reservedSMEM_offset_0_alias,@"STO_CUDA_RESERVED_SHARED STV_DEFAULT"
__nv_reservedSMEM_offset_0_alias:
	.zero		0
	.zero		64


//--------------------- .nv.constant0._Z9vectorSubPKfS0_Pfi --------------------------
	.section	.nv.constant0._Z9vectorSubPKfS0_Pfi,"a",@progbits
	.sectionflags	@""
	.align	4
.nv.constant0._Z9vectorSubPKfS0_Pfi:
	.zero		924


//--------------------- .nv.constant0._Z9vectorAddPKfS0_Pfi --------------------------
	.section	.nv.constant0._Z9vectorAddPKfS0_Pfi,"a",@progbits
	.sectionflags	@""
	.align	4
.nv.constant0._Z9vectorAddPKfS0_Pfi:
	.zero		924


//--------------------- SYMBOLS --------------------------

	.type		.nv.reservedSmem.offset0,@object
	.size		.nv.reservedSmem.offset0,0x4
